//
// Generated by NVIDIA NVVM Compiler
//
// Compiler Build ID: CL-36424714
// Cuda compilation tools, release 13.0, V13.0.88
// Based on NVVM 20.0.0
//

.version 9.0
.target sm_100
.address_size 64

	// .globl	_Z12custom_layerPfS_S_S_S_

.visible .entry _Z12custom_layerPfS_S_S_S_(
	.param .u64 .ptr .align 1 _Z12custom_layerPfS_S_S_S__param_0,
	.param .u64 .ptr .align 1 _Z12custom_layerPfS_S_S_S__param_1,
	.param .u64 .ptr .align 1 _Z12custom_layerPfS_S_S_S__param_2,
	.param .u64 .ptr .align 1 _Z12custom_layerPfS_S_S_S__param_3,
	.param .u64 .ptr .align 1 _Z12custom_layerPfS_S_S_S__param_4
)
{
	.reg .b32 	%r<2>;
	.reg .b32 	%f<8>;
	.reg .b64 	%rd<16>;

	ld.param.u64 	%rd1, [_Z12custom_layerPfS_S_S_S__param_0];
	ld.param.u64 	%rd2, [_Z12custom_layerPfS_S_S_S__param_1];
	ld.param.u64 	%rd3, [_Z12custom_layerPfS_S_S_S__param_2];
	ld.param.u64 	%rd4, [_Z12custom_layerPfS_S_S_S__param_3];
	ld.param.u64 	%rd5, [_Z12custom_layerPfS_S_S_S__param_4];
	cvta.to.global.u64 	%rd6, %rd5;
	cvta.to.global.u64 	%rd7, %rd4;
	cvta.to.global.u64 	%rd8, %rd3;
	cvta.to.global.u64 	%rd9, %rd2;
	cvta.to.global.u64 	%rd10, %rd1;
	mov.u32 	%r1, %tid.x;
	mul.wide.u32 	%rd11, %r1, 4;
	add.s64 	%rd12, %rd10, %rd11;
	ld.global.f32 	%f1, [%rd12];
	add.s64 	%rd13, %rd9, %rd11;
	ld.global.f32 	%f2, [%rd13];
	add.f32 	%f3, %f1, %f2;
	add.s64 	%rd14, %rd8, %rd11;
	ld.global.f32 	%f4, [%rd14];
	mul.f32 	%f5, %f3, %f4;
	ld.global.f32 	%f6, [%rd7];
	mul.f32 	%f7, %f5, %f6;
	add.s64 	%rd15, %rd6, %rd11;
	st.global.f32 	[%rd15], %f7;
	ret;

}


// ===== COMPILED SASS (sm_100) =====

	.target	sm_100

	.elftype	@"ET_EXEC"


//--------------------- .note.nv.tkinfo           --------------------------
	.section	.note.nv.tkinfo,"",@"SHT_NOTE"
	.sectionflags	@"SHF_NOTE_NV_TKINFO"
	.tkinfo
        /*0018*/ 	.word	0x00000002
        /*0030*/ 	.string	""
        /*0030*/ 	.string	"ptxas"
        /*0030*/ 	.string	"Cuda compilation tools, release 13.0, V13.0.88"
        /*0030*/ 	.string	"Build cuda_13.0.r13.0/compiler.36424714_0"
        /*0030*/ 	.string	"-arch sm_100 -m 64 "



//--------------------- .note.nv.cuinfo           --------------------------
	.section	.note.nv.cuinfo,"",@"SHT_NOTE"
	.sectionflags	@"SHF_NOTE_NV_CUINFO"
        /*0018*/ 	.short	0x0002
        /*001a*/ 	.short	0x0064
        /*001c*/ 	.short	0x0082
	.zero		2


//--------------------- .nv.info                  --------------------------
	.section	.nv.info,"",@"SHT_CUDA_INFO"
	.align	4


	//----- nvinfo : EIATTR_REGCOUNT
	.align		4
        /*0000*/ 	.byte	0x04, 0x2f
        /*0002*/ 	.short	(.L_1 - .L_0)
	.align		4
.L_0:
        /*0004*/ 	.word	index@(_Z12custom_layerPfS_S_S_S_)
        /*0008*/ 	.word	0x00000010


	//----- nvinfo : EIATTR_FRAME_SIZE
	.align		4
.L_1:
        /*000c*/ 	.byte	0x04, 0x11
        /*000e*/ 	.short	(.L_3 - .L_2)
	.align		4
.L_2:
        /*0010*/ 	.word	index@(_Z12custom_layerPfS_S_S_S_)
        /*0014*/ 	.word	0x00000000


	//----- nvinfo : EIATTR_MIN_STACK_SIZE
	.align		4
.L_3:
        /*0018*/ 	.byte	0x04, 0x12
        /*001a*/ 	.short	(.L_5 - .L_4)
	.align		4
.L_4:
        /*001c*/ 	.word	index@(_Z12custom_layerPfS_S_S_S_)
        /*0020*/ 	.word	0x00000000
.L_5:


//--------------------- .nv.compat                --------------------------
	.section	.nv.compat,"",@"SHT_CUDA_COMPAT_INFO"
	.align	4
        /*0000*/ 	.byte	0x02, 0x09, 0x00, 0x00, 0x02, 0x02, 0x01, 0x00, 0x02, 0x05, 0x05, 0x00, 0x03, 0x07, 0x01, 0x01
        /*0010*/ 	.byte	0x02, 0x03, 0x00, 0x00, 0x02, 0x06, 0x01, 0x00, 0x04, 0x0b, 0x08, 0x00, 0x09, 0x00, 0x00, 0x00
        /*0020*/ 	.byte	0x00, 0x00, 0x00, 0x00


//--------------------- .nv.info._Z12custom_layerPfS_S_S_S_ --------------------------
	.section	.nv.info._Z12custom_layerPfS_S_S_S_,"",@"SHT_CUDA_INFO"
	.sectionflags	@""
	.align	4


	//----- nvinfo : EIATTR_CUDA_API_VERSION
	.align		4
        /*0000*/ 	.byte	0x04, 0x37
        /*0002*/ 	.short	(.L_7 - .L_6)
.L_6:
        /*0004*/ 	.word	0x00000082


	//----- nvinfo : EIATTR_KPARAM_INFO
	.align		4
.L_7:
        /*0008*/ 	.byte	0x04, 0x17
        /*000a*/ 	.short	(.L_9 - .L_8)
.L_8:
        /*000c*/ 	.word	0x00000000
        /*0010*/ 	.short	0x0004
        /*0012*/ 	.short	0x0020
        /*0014*/ 	.byte	0x00, 0xf5, 0x21, 0x00


	//----- nvinfo : EIATTR_KPARAM_INFO
	.align		4
.L_9:
        /*0018*/ 	.byte	0x04, 0x17
        /*001a*/ 	.short	(.L_11 - .L_10)
.L_10:
        /*001c*/ 	.word	0x00000000
        /*0020*/ 	.short	0x0003
        /*0022*/ 	.short	0x0018
        /*0024*/ 	.byte	0x00, 0xf5, 0x21, 0x00


	//----- nvinfo : EIATTR_KPARAM_INFO
	.align		4
.L_11:
        /*0028*/ 	.byte	0x04, 0x17
        /*002a*/ 	.short	(.L_13 - .L_12)
.L_12:
        /*002c*/ 	.word	0x00000000
        /*0030*/ 	.short	0x0002
        /*0032*/ 	.short	0x0010
        /*0034*/ 	.byte	0x00, 0xf5, 0x21, 0x00


	//----- nvinfo : EIATTR_KPARAM_INFO
	.align		4
.L_13:
        /*0038*/ 	.byte	0x04, 0x17
        /*003a*/ 	.short	(.L_15 - .L_14)
.L_14:
        /*003c*/ 	.word	0x00000000
        /*0040*/ 	.short	0x0001
        /*0042*/ 	.short	0x0008
        /*0044*/ 	.byte	0x00, 0xf5, 0x21, 0x00


	//----- nvinfo : EIATTR_KPARAM_INFO
	.align		4
.L_15:
        /*0048*/ 	.byte	0x04, 0x17
        /*004a*/ 	.short	(.L_17 - .L_16)
.L_16:
        /*004c*/ 	.word	0x00000000
        /*0050*/ 	.short	0x0000
        /*0052*/ 	.short	0x0000
        /*0054*/ 	.byte	0x00, 0xf5, 0x21, 0x00


	//----- nvinfo : EIATTR_SPARSE_MMA_MASK
	.align		4
.L_17:
        /*0058*/ 	.byte	0x03, 0x50
        /*005a*/ 	.short	0x0000


	//----- nvinfo : EIATTR_MAXREG_COUNT
	.align		4
        /*005c*/ 	.byte	0x03, 0x1b
        /*005e*/ 	.short	0x00ff


	//----- nvinfo : EIATTR_MERCURY_ISA_VERSION
	.align		4
        /*0060*/ 	.byte	0x03, 0x5f
        /*0062*/ 	.short	0x0101


	//----- nvinfo : EIATTR_VRC_CTA_INIT_COUNT
	.align		4
        /*0064*/ 	.byte	0x02, 0x4a
	.zero		1
	.zero		1


	//----- nvinfo : EIATTR_EXIT_INSTR_OFFSETS
	.align		4
        /*0068*/ 	.byte	0x04, 0x1c
        /*006a*/ 	.short	(.L_19 - .L_18)


	//   ....[0]....
.L_18:
        /*006c*/ 	.word	0x00000140


	//----- nvinfo : EIATTR_CBANK_PARAM_SIZE
	.align		4
.L_19:
        /*0070*/ 	.byte	0x03, 0x19
        /*0072*/ 	.short	0x0028


	//----- nvinfo : EIATTR_PARAM_CBANK
	.align		4
        /*0074*/ 	.byte	0x04, 0x0a
        /*0076*/ 	.short	(.L_21 - .L_20)
	.align		4
.L_20:
        /*0078*/ 	.word	index@(.nv.constant0._Z12custom_layerPfS_S_S_S_)
        /*007c*/ 	.short	0x0380
        /*007e*/ 	.short	0x0028


	//----- nvinfo : EIATTR_SW_WAR
	.align		4
.L_21:
        /*0080*/ 	.byte	0x04, 0x36
        /*0082*/ 	.short	(.L_23 - .L_22)
.L_22:
        /*0084*/ 	.word	0x00000008
.L_23:


//--------------------- .nv.callgraph             --------------------------
	.section	.nv.callgraph,"",@"SHT_CUDA_CALLGRAPH"
	.align	4
	.sectionentsize	8
	.align		4
        /*0000*/ 	.word	0x00000000
	.align		4
        /*0004*/ 	.word	0xffffffff
	.align		4
        /*0008*/ 	.word	0x00000000
	.align		4
        /*000c*/ 	.word	0xfffffffe
	.align		4
        /*0010*/ 	.word	0x00000000
	.align		4
        /*0014*/ 	.word	0xfffffffd
	.align		4
        /*0018*/ 	.word	0x00000000
	.align		4
        /*001c*/ 	.word	0xfffffffc


//--------------------- .text._Z12custom_layerPfS_S_S_S_ --------------------------
	.section	.text._Z12custom_layerPfS_S_S_S_,"ax",@progbits
	.align	128
        .global         _Z12custom_layerPfS_S_S_S_
        .type           _Z12custom_layerPfS_S_S_S_,@function
        .size           _Z12custom_layerPfS_S_S_S_,(.L_x_1 - _Z12custom_layerPfS_S_S_S_)
        .other          _Z12custom_layerPfS_S_S_S_,@"STO_CUDA_ENTRY STV_DEFAULT"
_Z12custom_layerPfS_S_S_S_:
.text._Z12custom_layerPfS_S_S_S_:
[----:B------:R-:W-:Y:S01]  /*0000*/  LDC R1, c[0x0][0x37c] ;  /* 0x0000df00ff017b82 */ /* 0x000fe20000000800 */
[----:B------:R-:W0:Y:S07]  /*0010*/  S2R R13, SR_TID.X ;  /* 0x00000000000d7919 */ /* 0x000e2e0000002100 */
[----:B------:R-:W0:Y:S01]  /*0020*/  LDC.64 R2, c[0x0][0x380] ;  /* 0x0000e000ff027b82 */ /* 0x000e220000000a00 */
[----:B------:R-:W1:Y:S07]  /*0030*/  LDCU.64 UR4, c[0x0][0x358] ;  /* 0x00006b00ff0477ac */ /* 0x000e6e0008000a00 */
[----:B------:R-:W2:Y:S08]  /*0040*/  LDC.64 R4, c[0x0][0x388] ;  /* 0x0000e200ff047b82 */ /* 0x000eb00000000a00 */
[----:B------:R-:W3:Y:S08]  /*0050*/  LDC.64 R6, c[0x0][0x390] ;  /* 0x0000e400ff067b82 */ /* 0x000ef00000000a00 */
[----:B------:R-:W4:Y:S01]  /*0060*/  LDC.64 R8, c[0x0][0x398] ;  /* 0x0000e600ff087b82 */ /* 0x000f220000000a00 */
[----:B0-----:R-:W-:-:S07]  /*0070*/  IMAD.WIDE.U32 R2, R13, 0x4, R2 ;  /* 0x000000040d027825 */ /* 0x001fce00078e0002 */
[----:B------:R-:W0:Y:S01]  /*0080*/  LDC.64 R10, c[0x0][0x3a0] ;  /* 0x0000e800ff0a7b82 */ /* 0x000e220000000a00 */
[C---:B--2---:R-:W-:Y:S01]  /*0090*/  IMAD.WIDE.U32 R4, R13.reuse, 0x4, R4 ;  /* 0x000000040d047825 */ /* 0x044fe200078e0004 */
[----:B-1----:R-:W2:Y:S03]  /*00a0*/  LDG.E R2, desc[UR4][R2.64] ;  /* 0x0000000402027981 */ /* 0x002ea6000c1e1900 */
[C---:B---3--:R-:W-:Y:S02]  /*00b0*/  IMAD.WIDE.U32 R6, R13.reuse, 0x4, R6 ;  /* 0x000000040d067825 */ /* 0x048fe400078e0006 */
[----:B------:R-:W2:Y:S04]  /*00c0*/  LDG.E R5, desc[UR4][R4.64] ;  /* 0x0000000404057981 */ /* 0x000ea8000c1e1900 */
[----:B------:R-:W3:Y:S04]  /*00d0*/  LDG.E R7, desc[UR4][R6.64] ;  /* 0x0000000406077981 */ /* 0x000ee8000c1e1900 */
[----:B----4-:R-:W4:Y:S01]  /*00e0*/  LDG.E R9, desc[UR4][R8.64] ;  /* 0x0000000408097981 */ /* 0x010f22000c1e1900 */
[----:B0-----:R-:W-:-:S04]  /*00f0*/  IMAD.WIDE.U32 R10, R13, 0x4, R10 ;  /* 0x000000040d0a7825 */ /* 0x001fc800078e000a */
[----:B--2---:R-:W-:-:S04]  /*0100*/  FADD R0, R2, R5 ;  /* 0x0000000502007221 */ /* 0x004fc80000000000 */
[----:B---3--:R-:W-:-:S04]  /*0110*/  FMUL R0, R0, R7 ;  /* 0x0000000700007220 */ /* 0x008fc80000400000 */
[----:B----4-:R-:W-:-:S05]  /*0120*/  FMUL R13, R0, R9 ;  /* 0x00000009000d7220 */ /* 0x010fca0000400000 */
[----:B------:R-:W-:Y:S01]  /*0130*/  STG.E desc[UR4][R10.64], R13 ;  /* 0x0000000d0a007986 */ /* 0x000fe2000c101904 */
[----:B------:R-:W-:Y:S05]  /*0140*/  EXIT ;  /* 0x000000000000794d */ /* 0x000fea0003800000 */
.L_x_0:
[----:B------:R-:W-:-:S00]  /*0150*/  BRA `(.L_x_0) ;  /* 0xfffffffc00fc7947 */ /* 0x000fc0000383ffff */
[----:B------:R-:W-:-:S00]  /*0160*/  NOP ;  /* 0x0000000000007918 */ /* 0x000fc00000000000 */
        /* <DEDUP_REMOVED lines=9> */
.L_x_1:


//--------------------- .nv.shared.reserved.0     --------------------------
	.section	.nv.shared.reserved.0,"aw",@nobits
	.weak		__nv_reservedSMEM_offset_0_alias
	.size		__nv_reservedSMEM_offset_0_alias, 0, 64
	.other		__nv_reservedSMEM_offset_0_alias,@"STO_CUDA_RESERVED_SHARED STV_DEFAULT"
__nv_reservedSMEM_offset_0_alias:
	.zero		0
	.zero		64


//--------------------- .nv.constant0._Z12custom_layerPfS_S_S_S_ --------------------------
	.section	.nv.constant0._Z12custom_layerPfS_S_S_S_,"a",@progbits
	.sectionflags	@""
	.align	4
.nv.constant0._Z12custom_layerPfS_S_S_S_:
	.zero		936


//--------------------- SYMBOLS --------------------------

	.type		.nv.reservedSmem.offset0,@object
	.size		.nv.reservedSmem.offset0,0x4
